	.headerflags	@"EF_CUDA_TEXMODE_UNIFIED EF_CUDA_64BIT_ADDRESS EF_CUDA_ACCELERATORS EF_CUDA_SM90 EF_CUDA_VIRTUAL_SM(EF_CUDA_SM90)"
	.elftype	@"ET_EXEC"


//--------------------- .nv.info                  --------------------------
	.section	.nv.info,"",@"SHT_CUDA_INFO"
	.align	4


	//----- nvinfo : EIATTR_REGCOUNT
	.align		4
        /*0000*/ 	.byte	0x04, 0x2f
        /*0002*/ 	.short	(.L_1 - .L_0)
	.align		4
.L_0:
        /*0004*/ 	.word	index@(triton_poi_fused_0)
        /*0008*/ 	.word	0x0000001c


	//----- nvinfo : EIATTR_MIN_STACK_SIZE
	.align		4
.L_1:
        /*000c*/ 	.byte	0x04, 0x12
        /*000e*/ 	.short	(.L_3 - .L_2)
	.align		4
.L_2:
        /*0010*/ 	.word	index@(triton_poi_fused_0)
        /*0014*/ 	.word	0x00000000


	//----- nvinfo : EIATTR_FRAME_SIZE
	.align		4
.L_3:
        /*0018*/ 	.byte	0x04, 0x11
        /*001a*/ 	.short	(.L_5 - .L_4)
	.align		4
.L_4:
        /*001c*/ 	.word	index@(triton_poi_fused_0)
        /*0020*/ 	.word	0x00000000


	//----- nvinfo : EIATTR_MIN_STACK_SIZE
	.align		4
.L_5:
        /*0024*/ 	.byte	0x04, 0x12
        /*0026*/ 	.short	(.L_7 - .L_6)
	.align		4
.L_6:
        /*0028*/ 	.word	index@(triton_poi_fused_0)
        /*002c*/ 	.word	0x00000000
.L_7:


//--------------------- .nv.info.triton_poi_fused_0 --------------------------
	.section	.nv.info.triton_poi_fused_0,"",@"SHT_CUDA_INFO"
	.sectionflags	@""
	.align	4


	//----- nvinfo : EIATTR_CUDA_API_VERSION
	.align		4
        /*0000*/ 	.byte	0x04, 0x37
        /*0002*/ 	.short	(.L_9 - .L_8)
.L_8:
        /*0004*/ 	.word	0x0000007c


	//----- nvinfo : EIATTR_KPARAM_INFO
	.align		4
.L_9:
        /*0008*/ 	.byte	0x04, 0x17
        /*000a*/ 	.short	(.L_11 - .L_10)
.L_10:
        /*000c*/ 	.word	0x00000000
        /*0010*/ 	.short	0x0003
        /*0012*/ 	.short	0x0014
        /*0014*/ 	.byte	0x00, 0xf0, 0x11, 0x00


	//----- nvinfo : EIATTR_KPARAM_INFO
	.align		4
.L_11:
        /*0018*/ 	.byte	0x04, 0x17
        /*001a*/ 	.short	(.L_13 - .L_12)
.L_12:
        /*001c*/ 	.word	0x00000000
        /*0020*/ 	.short	0x0002
        /*0022*/ 	.short	0x0010
        /*0024*/ 	.byte	0x00, 0xf0, 0x11, 0x00


	//----- nvinfo : EIATTR_KPARAM_INFO
	.align		4
.L_13:
        /*0028*/ 	.byte	0x04, 0x17
        /*002a*/ 	.short	(.L_15 - .L_14)
.L_14:
        /*002c*/ 	.word	0x00000000
        /*0030*/ 	.short	0x0001
        /*0032*/ 	.short	0x0008
        /*0034*/ 	.byte	0x00, 0xf4, 0x21, 0x00


	//----- nvinfo : EIATTR_KPARAM_INFO
	.align		4
.L_15:
        /*0038*/ 	.byte	0x04, 0x17
        /*003a*/ 	.short	(.L_17 - .L_16)
.L_16:
        /*003c*/ 	.word	0x00000000
        /*0040*/ 	.short	0x0000
        /*0042*/ 	.short	0x0000
        /*0044*/ 	.byte	0x00, 0xf4, 0x21, 0x00


	//----- nvinfo : EIATTR_SPARSE_MMA_MASK
	.align		4
.L_17:
        /*0048*/ 	.byte	0x03, 0x50
        /*004a*/ 	.short	0x0000


	//----- nvinfo : EIATTR_MAXREG_COUNT
	.align		4
        /*004c*/ 	.byte	0x03, 0x1b
        /*004e*/ 	.short	0x00ff


	//----- nvinfo : EIATTR_EXIT_INSTR_OFFSETS
	.align		4
        /*0050*/ 	.byte	0x04, 0x1c
        /*0052*/ 	.short	(.L_19 - .L_18)


	//   ....[0]....
.L_18:
        /*0054*/ 	.word	0x000004b0


	//----- nvinfo : EIATTR_REQNTID
	.align		4
.L_19:
        /*0058*/ 	.byte	0x04, 0x10
        /*005a*/ 	.short	(.L_21 - .L_20)
.L_20:
        /*005c*/ 	.word	0x00000080
        /*0060*/ 	.word	0x00000001
        /*0064*/ 	.word	0x00000001


	//----- nvinfo : EIATTR_CBANK_PARAM_SIZE
	.align		4
.L_21:
        /*0068*/ 	.byte	0x03, 0x19
        /*006a*/ 	.short	0x0018


	//----- nvinfo : EIATTR_PARAM_CBANK
	.align		4
        /*006c*/ 	.byte	0x04, 0x0a
        /*006e*/ 	.short	(.L_23 - .L_22)
	.align		4
.L_22:
        /*0070*/ 	.word	index@(.nv.constant0.triton_poi_fused_0)
        /*0074*/ 	.short	0x0210
        /*0076*/ 	.short	0x0018


	//----- nvinfo : EIATTR_SW_WAR
	.align		4
.L_23:
        /*0078*/ 	.byte	0x04, 0x36
        /*007a*/ 	.short	(.L_25 - .L_24)
.L_24:
        /*007c*/ 	.word	0x00000008
.L_25:


//--------------------- .nv.callgraph             --------------------------
	.section	.nv.callgraph,"",@"SHT_CUDA_CALLGRAPH"
	.align	4
	.sectionentsize	8
	.align		4
        /*0000*/ 	.word	0x00000000
	.align		4
        /*0004*/ 	.word	0xffffffff
	.align		4
        /*0008*/ 	.word	0x00000000
	.align		4
        /*000c*/ 	.word	0xfffffffe
	.align		4
        /*0010*/ 	.word	0x00000000
	.align		4
        /*0014*/ 	.word	0xfffffffd
	.align		4
        /*0018*/ 	.word	0x00000000
	.align		4
        /*001c*/ 	.word	0xfffffffc


//--------------------- .text.triton_poi_fused_0  --------------------------
	.section	.text.triton_poi_fused_0,"ax",@progbits
	.sectionflags	@"SHF_BARRIERS=1"
	.align	128
        .global         triton_poi_fused_0
        .type           triton_poi_fused_0,@function
        .size           triton_poi_fused_0,(.L_x_1 - triton_poi_fused_0)
        .other          triton_poi_fused_0,@"STO_CUDA_ENTRY STV_DEFAULT"
triton_poi_fused_0:
.text.triton_poi_fused_0:
[----:B------:R-:W-:Y:S01]  /*0000*/  LDC R1, c[0x0][0x28] ;  /* 0x00000a00ff017b82 */ /* 0x000fe20000000800 */
[----:B------:R-:W1:Y:S07]  /*0010*/  S2R R13, SR_TID.X ;  /* 0x00000000000d7919 */ /* 0x000e6e0000002100 */
[----:B------:R-:W2:Y:S01]  /*0020*/  LDC.64 R4, c[0x0][0x210] ;  /* 0x00008400ff047b82 */ /* 0x000ea20000000a00 */
[----:B------:R-:W-:Y:S01]  /*0030*/  ULDC.64 UR6, c[0x0][0x208] ;  /* 0x0000820000067ab9 */ /* 0x000fe20000000a00 */
[----:B------:R-:W3:Y:S01]  /*0040*/  S2R R3, SR_CTAID.X ;  /* 0x0000000000037919 */ /* 0x000ee20000002500 */
[----:B------:R-:W4:Y:S01]  /*0050*/  S2R R2, SR_CTAID.Y ;  /* 0x0000000000027919 */ /* 0x000f220000002600 */
[----:B-1----:R-:W-:Y:S01]  /*0060*/  SHF.R.U32.HI R0, RZ, 0x3, R13 ;  /* 0x00000003ff007819 */ /* 0x002fe2000001160d */
[----:B------:R-:W-:-:S02]  /*0070*/  IMAD.SHL.U32 R20, R13, 0x4, RZ ;  /* 0x000000040d147824 */ /* 0x000fc400078e00ff */
[----:B---3--:R-:W-:Y:S01]  /*0080*/  IMAD.SHL.U32 R3, R3, 0x20, RZ ;  /* 0x0000002003037824 */ /* 0x008fe200078e00ff */
[----:B------:R-:W-:Y:S01]  /*0090*/  SGXT.U32 R0, R0, 0x4 ;  /* 0x000000040000781a */ /* 0x000fe20000000000 */
[----:B----4-:R-:W-:-:S03]  /*00a0*/  IMAD.SHL.U32 R21, R2, 0x20, RZ ;  /* 0x0000002002157824 */ /* 0x010fc600078e00ff */
[----:B------:R-:W-:Y:S02]  /*00b0*/  LOP3.LUT R8, R3, 0x1c, R20, 0xf8, !PT ;  /* 0x0000001c03087812 */ /* 0x000fe400078ef814 */
[----:B------:R-:W-:Y:S02]  /*00c0*/  LOP3.LUT R6, R21, R0, RZ, 0xfc, !PT ;  /* 0x0000000015067212 */ /* 0x000fe400078efcff */
[----:B------:R-:W-:-:S03]  /*00d0*/  LOP3.LUT R7, R21, 0x10, R0, 0xfe, !PT ;  /* 0x0000001015077812 */ /* 0x000fc600078efe00 */
[--C-:B------:R-:W-:Y:S02]  /*00e0*/  IMAD R9, R6, 0x1000, R8.reuse ;  /* 0x0000100006097824 */ /* 0x100fe400078e0208 */
[----:B------:R-:W-:Y:S02]  /*00f0*/  IMAD R11, R7, 0x1000, R8 ;  /* 0x00001000070b7824 */ /* 0x000fe400078e0208 */
[----:B--2---:R-:W-:-:S04]  /*0100*/  IMAD.WIDE R6, R9, 0x4, R4 ;  /* 0x0000000409067825 */ /* 0x004fc800078e0204 */
[----:B------:R-:W-:Y:S02]  /*0110*/  IMAD.WIDE R8, R11, 0x4, R4 ;  /* 0x000000040b087825 */ /* 0x000fe400078e0204 */
[----:B------:R-:W2:Y:S04]  /*0120*/  LDG.E.EL.128 R4, desc[UR6][R6.64] ;  /* 0x0000000606047981 */ /* 0x000ea8000c2e1d00 */
[----:B------:R-:W3:Y:S01]  /*0130*/  LDG.E.EL.128 R8, desc[UR6][R8.64] ;  /* 0x0000000608087981 */ /* 0x000ee2000c2e1d00 */
[----:B------:R-:W1:Y:S01]  /*0140*/  S2UR UR5, SR_CgaCtaId ;  /* 0x00000000000579c3 */ /* 0x000e620000008800 */
[C---:B------:R-:W-:Y:S01]  /*0150*/  IMAD.SHL.U32 R12, R13.reuse, 0x80, RZ ;  /* 0x000000800d0c7824 */ /* 0x040fe200078e00ff */
[----:B------:R-:W-:Y:S01]  /*0160*/  UMOV UR4, 0x400 ;  /* 0x0000040000047882 */ /* 0x000fe20000000000 */
[----:B------:R-:W-:Y:S01]  /*0170*/  IMAD.SHL.U32 R13, R13, 0x2, RZ ;  /* 0x000000020d0d7824 */ /* 0x000fe200078e00ff */
[----:B------:R-:W-:-:S02]  /*0180*/  SHF.R.S32.HI R2, RZ, 0x1a, R2 ;  /* 0x0000001aff027819 */ /* 0x000fc40000011402 */
[----:B------:R-:W-:Y:S02]  /*0190*/  LOP3.LUT R15, R12, 0x380, RZ, 0xc0, !PT ;  /* 0x000003800c0f7812 */ /* 0x000fe400078ec0ff */
[----:B------:R-:W-:Y:S02]  /*01a0*/  LOP3.LUT R12, R20, 0x1fc, RZ, 0xc0, !PT ;  /* 0x000001fc140c7812 */ /* 0x000fe400078ec0ff */
[----:B------:R-:W-:Y:S02]  /*01b0*/  LOP3.LUT R18, R13, 0xf0, RZ, 0xc0, !PT ;  /* 0x000000f00d127812 */ /* 0x000fe400078ec0ff */
[C---:B------:R-:W-:Y:S02]  /*01c0*/  LOP3.LUT R13, R15.reuse, R0, RZ, 0xfc, !PT ;  /* 0x000000000f0d7212 */ /* 0x040fe400078efcff */
[----:B------:R-:W-:Y:S02]  /*01d0*/  LOP3.LUT R16, R15, 0x20, RZ, 0xfc, !PT ;  /* 0x000000200f107812 */ /* 0x000fe400078efcff */
[----:B------:R-:W-:-:S02]  /*01e0*/  LOP3.LUT R22, R12, 0x200, RZ, 0xfc, !PT ;  /* 0x000002000c167812 */ /* 0x000fc400078efcff */
[C---:B------:R-:W-:Y:S02]  /*01f0*/  LOP3.LUT R17, R15.reuse, 0x40, RZ, 0xfc, !PT ;  /* 0x000000400f117812 */ /* 0x040fe400078efcff */
[----:B------:R-:W-:Y:S02]  /*0200*/  LOP3.LUT R19, R15, 0x60, RZ, 0xfc, !PT ;  /* 0x000000600f137812 */ /* 0x000fe400078efcff */
[----:B------:R-:W-:Y:S01]  /*0210*/  SHF.R.U32.HI R22, RZ, 0x1, R22 ;  /* 0x00000001ff167819 */ /* 0x000fe20000011616 */
[----:B-1----:R-:W-:Y:S01]  /*0220*/  UPRMT UR4, UR5, 0x654, UR4 ;  /* 0x0000065405047896 */ /* 0x002fe20008000004 */
[----:B------:R-:W-:Y:S02]  /*0230*/  LOP3.LUT R20, R21, 0x1c, R20, 0xf8, !PT ;  /* 0x0000001c15147812 */ /* 0x000fe400078ef814 */
[----:B------:R-:W-:-:S03]  /*0240*/  SGXT R21, R2, 0x1 ;  /* 0x000000010215781a */ /* 0x000fc60000000200 */
[----:B------:R-:W-:Y:S01]  /*0250*/  LEA.HI R14, R15, UR4, RZ, 0x1f ;  /* 0x000000040f0e7c11 */ /* 0x000fe2000f8ff8ff */
[----:B------:R-:W-:Y:S01]  /*0260*/  VIADD R15, R18, UR4 ;  /* 0x00000004120f7c36 */ /* 0x000fe20008000000 */
[----:B------:R-:W-:Y:S02]  /*0270*/  LEA.HI R16, R16, UR4, RZ, 0x1f ;  /* 0x0000000410107c11 */ /* 0x000fe4000f8ff8ff */
[----:B------:R-:W-:Y:S01]  /*0280*/  LEA.HI R18, R17, UR4, RZ, 0x1f ;  /* 0x0000000411127c11 */ /* 0x000fe2000f8ff8ff */
[----:B------:R-:W-:Y:S01]  /*0290*/  IMAD R23, R13, 0x4, R14 ;  /* 0x000000040d177824 */ /* 0x000fe200078e020e */
[----:B------:R-:W-:Y:S01]  /*02a0*/  LEA.HI R14, R19, UR4, RZ, 0x1f ;  /* 0x00000004130e7c11 */ /* 0x000fe2000f8ff8ff */
[----:B------:R-:W-:Y:S01]  /*02b0*/  IMAD R15, R12, 0x4, R15 ;  /* 0x000000040c0f7824 */ /* 0x000fe200078e020f */
[----:B------:R-:W-:Y:S01]  /*02c0*/  LOP3.LUT R17, R22, 0x1f0, RZ, 0xc0, !PT ;  /* 0x000001f016117812 */ /* 0x000fe200078ec0ff */
[----:B------:R-:W-:Y:S01]  /*02d0*/  IMAD R22, R13, 0x4, R16 ;  /* 0x000000040d167824 */ /* 0x000fe200078e0210 */
[----:B------:R-:W-:Y:S01]  /*02e0*/  LEA.HI R21, R21, R20, RZ, 0x9 ;  /* 0x0000001415157211 */ /* 0x000fe200078f48ff */
[----:B------:R-:W-:-:S02]  /*02f0*/  IMAD R25, R13, 0x4, R18 ;  /* 0x000000040d197824 */ /* 0x000fc400078e0212 */
[----:B------:R-:W-:Y:S02]  /*0300*/  IMAD R24, R13, 0x4, R14 ;  /* 0x000000040d187824 */ /* 0x000fe400078e020e */
[----:B------:R-:W-:Y:S02]  /*0310*/  VIADD R17, R17, UR4 ;  /* 0x0000000411117c36 */ /* 0x000fe40008000000 */
[C---:B------:R-:W-:Y:S01]  /*0320*/  IMAD.SHL.U32 R2, R21.reuse, 0x1000, RZ ;  /* 0x0000100015027824 */ /* 0x040fe200078e00ff */
[----:B------:R-:W-:Y:S01]  /*0330*/  LOP3.LUT R21, R21, 0xfffffe00, RZ, 0xc0, !PT ;  /* 0xfffffe0015157812 */ /* 0x000fe200078ec0ff */
[----:B------:R-:W-:-:S03]  /*0340*/  IMAD R17, R12, 0x4, R17 ;  /* 0x000000040c117824 */ /* 0x000fc600078e0211 */
[----:B------:R-:W-:-:S04]  /*0350*/  LOP3.LUT R2, R2, 0xffe00000, RZ, 0xc0, !PT ;  /* 0xffe0000002027812 */ /* 0x000fc800078ec0ff */
[----:B------:R-:W-:Y:S02]  /*0360*/  IADD3 R21, R2, R20, -R21 ;  /* 0x0000001402157210 */ /* 0x000fe40007ffe815 */
[----:B------:R-:W-:Y:S02]  /*0370*/  LOP3.LUT R2, R3, R0, RZ, 0xfc, !PT ;  /* 0x0000000003027212 */ /* 0x000fe400078efcff */
[----:B------:R-:W-:-:S03]  /*0380*/  LOP3.LUT R0, R3, 0x10, R0, 0xfe, !PT ;  /* 0x0000001003007812 */ /* 0x000fc600078efe00 */
[--C-:B------:R-:W-:Y:S02]  /*0390*/  IMAD R3, R2, 0x200, R21.reuse ;  /* 0x0000020002037824 */ /* 0x100fe400078e0215 */
[----:B------:R-:W-:Y:S01]  /*03a0*/  IMAD R21, R0, 0x200, R21 ;  /* 0x0000020000157824 */ /* 0x000fe200078e0215 */
[----:B--2---:R-:W-:Y:S04]  /*03b0*/  STS [R23], R4 ;  /* 0x0000000417007388 */ /* 0x004fe80000000800 */
[----:B------:R1:W-:Y:S04]  /*03c0*/  STS [R22+0x80], R5 ;  /* 0x0000800516007388 */ /* 0x0003e80000000800 */
[----:B------:R-:W-:Y:S04]  /*03d0*/  STS [R25+0x100], R6 ;  /* 0x0001000619007388 */ /* 0x000fe80000000800 */
[----:B------:R-:W-:Y:S01]  /*03e0*/  STS [R24+0x180], R7 ;  /* 0x0001800718007388 */ /* 0x000fe20000000800 */
[----:B-1----:R-:W1:Y:S03]  /*03f0*/  LDC.64 R4, c[0x0][0x218] ;  /* 0x00008600ff047b82 */ /* 0x002e660000000a00 */
[----:B---3--:R-:W-:Y:S04]  /*0400*/  STS [R23+0x40], R8 ;  /* 0x0000400817007388 */ /* 0x008fe80000000800 */
[----:B------:R-:W-:Y:S04]  /*0410*/  STS [R22+0xc0], R9 ;  /* 0x0000c00916007388 */ /* 0x000fe80000000800 */
[----:B------:R-:W-:Y:S04]  /*0420*/  STS [R25+0x140], R10 ;  /* 0x0001400a19007388 */ /* 0x000fe80000000800 */
[----:B------:R-:W-:Y:S01]  /*0430*/  STS [R24+0x1c0], R11 ;  /* 0x0001c00b18007388 */ /* 0x000fe20000000800 */
[----:B------:R-:W-:Y:S01]  /*0440*/  BAR.SYNC.DEFER_BLOCKING 0x0 ;  /* 0x0000000000007b1d */ /* 0x000fe20000010000 */
[----:B-1----:R-:W-:-:S04]  /*0450*/  IMAD.WIDE R2, R3, 0x4, R4 ;  /* 0x0000000403027825 */ /* 0x002fc800078e0204 */
[----:B------:R-:W-:Y:S01]  /*0460*/  IMAD.WIDE R4, R21, 0x4, R4 ;  /* 0x0000000415047825 */ /* 0x000fe200078e0204 */
[----:B------:R-:W1:Y:S04]  /*0470*/  LDS.128 R12, [R15] ;  /* 0x000000000f0c7984 */ /* 0x000e680000000c00 */
[----:B------:R-:W2:Y:S04]  /*0480*/  LDS.128 R16, [R17+0x800] ;  /* 0x0008000011107984 */ /* 0x000ea80000000c00 */
[----:B-1----:R-:W-:Y:S04]  /*0490*/  STG.E.128 desc[UR6][R2.64], R12 ;  /* 0x0000000c02007986 */ /* 0x002fe8000c101d06 */
[----:B--2---:R-:W-:Y:S01]  /*04a0*/  STG.E.128 desc[UR6][R4.64], R16 ;  /* 0x0000001004007986 */ /* 0x004fe2000c101d06 */
[----:B------:R-:W-:Y:S05]  /*04b0*/  EXIT ;  /* 0x000000000000794d */ /* 0x000fea0003800000 */
.L_x_0:
[----:B------:R-:W-:-:S00]  /*04c0*/  BRA `(.L_x_0) ;  /* 0xfffffffc00fc7947 */ /* 0x000fc0000383ffff */
[----:B------:R-:W-:-:S00]  /*04d0*/  NOP ;  /* 0x0000000000007918 */ /* 0x000fc00000000000 */
        /* <DEDUP_REMOVED lines=10> */
.L_x_1:


//--------------------- .nv.shared.triton_poi_fused_0 --------------------------
	.section	.nv.shared.triton_poi_fused_0,"aw",@nobits
	.sectionflags	@""
	.align	16
	.zero		1024


//--------------------- .nv.constant0.triton_poi_fused_0 --------------------------
	.section	.nv.constant0.triton_poi_fused_0,"a",@progbits
	.sectionflags	@""
	.align	4
.nv.constant0.triton_poi_fused_0:
	.zero		552
